//
// Generated by NVIDIA NVVM Compiler
//
// Compiler Build ID: CL-36424714
// Cuda compilation tools, release 13.0, V13.0.88
// Based on NVVM 20.0.0
//

.version 9.0
.target sm_100
.address_size 64

	// .globl	_Z5saxpyfPf
.extern .shared .align 16 .b8 y[];

.visible .entry _Z5saxpyfPf(
	.param .f32 _Z5saxpyfPf_param_0,
	.param .u64 .ptr .align 1 _Z5saxpyfPf_param_1
)
{
	.reg .b32 	%r<8>;
	.reg .b32 	%f<5>;
	.reg .b64 	%rd<5>;

	ld.param.f32 	%f1, [_Z5saxpyfPf_param_0];
	ld.param.u64 	%rd1, [_Z5saxpyfPf_param_1];
	cvta.to.global.u64 	%rd2, %rd1;
	mov.u32 	%r1, %ctaid.x;
	mov.u32 	%r2, %ntid.x;
	mov.u32 	%r3, %tid.x;
	mad.lo.s32 	%r4, %r1, %r2, %r3;
	mul.wide.s32 	%rd3, %r4, 4;
	add.s64 	%rd4, %rd2, %rd3;
	ld.global.nc.f32 	%f2, [%rd4];
	shl.b32 	%r5, %r4, 2;
	mov.u32 	%r6, y;
	add.s32 	%r7, %r6, %r5;
	ld.shared.f32 	%f3, [%r7+4];
	fma.rn.f32 	%f4, %f1, %f2, %f3;
	st.shared.f32 	[%r7], %f4;
	ret;

}


// ===== COMPILED SASS (sm_100) =====

	.target	sm_100

	.elftype	@"ET_EXEC"


//--------------------- .note.nv.tkinfo           --------------------------
	.section	.note.nv.tkinfo,"",@"SHT_NOTE"
	.sectionflags	@"SHF_NOTE_NV_TKINFO"
	.tkinfo
        /*0018*/ 	.word	0x00000002
        /*0030*/ 	.string	""
        /*0030*/ 	.string	"ptxas"
        /*0030*/ 	.string	"Cuda compilation tools, release 13.0, V13.0.88"
        /*0030*/ 	.string	"Build cuda_13.0.r13.0/compiler.36424714_0"
        /*0030*/ 	.string	"-arch sm_100 -m 64 "



//--------------------- .note.nv.cuinfo           --------------------------
	.section	.note.nv.cuinfo,"",@"SHT_NOTE"
	.sectionflags	@"SHF_NOTE_NV_CUINFO"
        /*0018*/ 	.short	0x0002
        /*001a*/ 	.short	0x0064
        /*001c*/ 	.short	0x0082
	.zero		2


//--------------------- .nv.info                  --------------------------
	.section	.nv.info,"",@"SHT_CUDA_INFO"
	.align	4


	//----- nvinfo : EIATTR_REGCOUNT
	.align		4
        /*0000*/ 	.byte	0x04, 0x2f
        /*0002*/ 	.short	(.L_1 - .L_0)
	.align		4
.L_0:
        /*0004*/ 	.word	index@(_Z5saxpyfPf)
        /*0008*/ 	.word	0x0000000a


	//----- nvinfo : EIATTR_FRAME_SIZE
	.align		4
.L_1:
        /*000c*/ 	.byte	0x04, 0x11
        /*000e*/ 	.short	(.L_3 - .L_2)
	.align		4
.L_2:
        /*0010*/ 	.word	index@(_Z5saxpyfPf)
        /*0014*/ 	.word	0x00000000


	//----- nvinfo : EIATTR_MIN_STACK_SIZE
	.align		4
.L_3:
        /*0018*/ 	.byte	0x04, 0x12
        /*001a*/ 	.short	(.L_5 - .L_4)
	.align		4
.L_4:
        /*001c*/ 	.word	index@(_Z5saxpyfPf)
        /*0020*/ 	.word	0x00000000
.L_5:


//--------------------- .nv.compat                --------------------------
	.section	.nv.compat,"",@"SHT_CUDA_COMPAT_INFO"
	.align	4
        /*0000*/ 	.byte	0x02, 0x09, 0x00, 0x00, 0x02, 0x02, 0x01, 0x00, 0x02, 0x05, 0x05, 0x00, 0x03, 0x07, 0x01, 0x01
        /*0010*/ 	.byte	0x02, 0x03, 0x00, 0x00, 0x02, 0x06, 0x01, 0x00, 0x04, 0x0b, 0x08, 0x00, 0x09, 0x00, 0x00, 0x00
        /*0020*/ 	.byte	0x00, 0x00, 0x00, 0x00


//--------------------- .nv.info._Z5saxpyfPf      --------------------------
	.section	.nv.info._Z5saxpyfPf,"",@"SHT_CUDA_INFO"
	.sectionflags	@""
	.align	4


	//----- nvinfo : EIATTR_CUDA_API_VERSION
	.align		4
        /*0000*/ 	.byte	0x04, 0x37
        /*0002*/ 	.short	(.L_7 - .L_6)
.L_6:
        /*0004*/ 	.word	0x00000082


	//----- nvinfo : EIATTR_KPARAM_INFO
	.align		4
.L_7:
        /*0008*/ 	.byte	0x04, 0x17
        /*000a*/ 	.short	(.L_9 - .L_8)
.L_8:
        /*000c*/ 	.word	0x00000000
        /*0010*/ 	.short	0x0001
        /*0012*/ 	.short	0x0008
        /*0014*/ 	.byte	0x00, 0xf5, 0x21, 0x00


	//----- nvinfo : EIATTR_KPARAM_INFO
	.align		4
.L_9:
        /*0018*/ 	.byte	0x04, 0x17
        /*001a*/ 	.short	(.L_11 - .L_10)
.L_10:
        /*001c*/ 	.word	0x00000000
        /*0020*/ 	.short	0x0000
        /*0022*/ 	.short	0x0000
        /*0024*/ 	.byte	0x00, 0xf0, 0x11, 0x00


	//----- nvinfo : EIATTR_SPARSE_MMA_MASK
	.align		4
.L_11:
        /*0028*/ 	.byte	0x03, 0x50
        /*002a*/ 	.short	0x0000


	//----- nvinfo : EIATTR_MAXREG_COUNT
	.align		4
        /*002c*/ 	.byte	0x03, 0x1b
        /*002e*/ 	.short	0x00ff


	//----- nvinfo : EIATTR_MERCURY_ISA_VERSION
	.align		4
        /*0030*/ 	.byte	0x03, 0x5f
        /*0032*/ 	.short	0x0101


	//----- nvinfo : EIATTR_VRC_CTA_INIT_COUNT
	.align		4
        /*0034*/ 	.byte	0x02, 0x4a
	.zero		1
	.zero		1


	//----- nvinfo : EIATTR_EXIT_INSTR_OFFSETS
	.align		4
        /*0038*/ 	.byte	0x04, 0x1c
        /*003a*/ 	.short	(.L_13 - .L_12)


	//   ....[0]....
.L_12:
        /*003c*/ 	.word	0x00000110


	//----- nvinfo : EIATTR_CBANK_PARAM_SIZE
	.align		4
.L_13:
        /*0040*/ 	.byte	0x03, 0x19
        /*0042*/ 	.short	0x0010


	//----- nvinfo : EIATTR_PARAM_CBANK
	.align		4
        /*0044*/ 	.byte	0x04, 0x0a
        /*0046*/ 	.short	(.L_15 - .L_14)
	.align		4
.L_14:
        /*0048*/ 	.word	index@(.nv.constant0._Z5saxpyfPf)
        /*004c*/ 	.short	0x0380
        /*004e*/ 	.short	0x0010


	//----- nvinfo : EIATTR_SW_WAR
	.align		4
.L_15:
        /*0050*/ 	.byte	0x04, 0x36
        /*0052*/ 	.short	(.L_17 - .L_16)
.L_16:
        /*0054*/ 	.word	0x00000008
.L_17:


//--------------------- .nv.callgraph             --------------------------
	.section	.nv.callgraph,"",@"SHT_CUDA_CALLGRAPH"
	.align	4
	.sectionentsize	8
	.align		4
        /*0000*/ 	.word	0x00000000
	.align		4
        /*0004*/ 	.word	0xffffffff
	.align		4
        /*0008*/ 	.word	0x00000000
	.align		4
        /*000c*/ 	.word	0xfffffffe
	.align		4
        /*0010*/ 	.word	0x00000000
	.align		4
        /*0014*/ 	.word	0xfffffffd
	.align		4
        /*0018*/ 	.word	0x00000000
	.align		4
        /*001c*/ 	.word	0xfffffffc


//--------------------- .text._Z5saxpyfPf         --------------------------
	.section	.text._Z5saxpyfPf,"ax",@progbits
	.align	128
        .global         _Z5saxpyfPf
        .type           _Z5saxpyfPf,@function
        .size           _Z5saxpyfPf,(.L_x_1 - _Z5saxpyfPf)
        .other          _Z5saxpyfPf,@"STO_CUDA_ENTRY STV_DEFAULT"
_Z5saxpyfPf:
.text._Z5saxpyfPf:
[----:B------:R-:W-:Y:S01]  /*0000*/  LDC R1, c[0x0][0x37c] ;  /* 0x0000df00ff017b82 */ /* 0x000fe20000000800 */
[----:B------:R-:W0:Y:S07]  /*0010*/  S2R R0, SR_TID.X ;  /* 0x0000000000007919 */ /* 0x000e2e0000002100 */
[----:B------:R-:W0:Y:S01]  /*0020*/  S2UR UR6, SR_CTAID.X ;  /* 0x00000000000679c3 */ /* 0x000e220000002500 */
[----:B------:R-:W1:Y:S07]  /*0030*/  LDCU.64 UR4, c[0x0][0x358] ;  /* 0x00006b00ff0477ac */ /* 0x000e6e0008000a00 */
[----:B------:R-:W0:Y:S08]  /*0040*/  LDC R5, c[0x0][0x360] ;  /* 0x0000d800ff057b82 */ /* 0x000e300000000800 */
[----:B------:R-:W2:Y:S01]  /*0050*/  LDC.64 R2, c[0x0][0x388] ;  /* 0x0000e200ff027b82 */ /* 0x000ea20000000a00 */
[----:B0-----:R-:W-:-:S04]  /*0060*/  IMAD R5, R5, UR6, R0 ;  /* 0x0000000605057c24 */ /* 0x001fc8000f8e0200 */
[----:B--2---:R-:W-:-:S06]  /*0070*/  IMAD.WIDE R2, R5, 0x4, R2 ;  /* 0x0000000405027825 */ /* 0x004fcc00078e0202 */
[----:B-1----:R-:W2:Y:S01]  /*0080*/  LDG.E.CONSTANT R2, desc[UR4][R2.64] ;  /* 0x0000000402027981 */ /* 0x002ea2000c1e9900 */
[----:B------:R-:W0:Y:S01]  /*0090*/  S2UR UR5, SR_CgaCtaId ;  /* 0x00000000000579c3 */ /* 0x000e220000008800 */
[----:B------:R-:W-:Y:S02]  /*00a0*/  UMOV UR4, 0x400 ;  /* 0x0000040000047882 */ /* 0x000fe40000000000 */
[----:B0-----:R-:W-:-:S06]  /*00b0*/  ULEA UR4, UR5, UR4, 0x18 ;  /* 0x0000000405047291 */ /* 0x001fcc000f8ec0ff */
[----:B------:R-:W-:-:S05]  /*00c0*/  LEA R5, R5, UR4, 0x2 ;  /* 0x0000000405057c11 */ /* 0x000fca000f8e10ff */
[----:B------:R-:W2:Y:S01]  /*00d0*/  LDS R7, [R5+0x4] ;  /* 0x0000040005077984 */ /* 0x000ea20000000800 */
[----:B------:R-:W2:Y:S02]  /*00e0*/  LDCU UR4, c[0x0][0x380] ;  /* 0x00007000ff0477ac */ /* 0x000ea40008000800 */
[----:B--2---:R-:W-:-:S05]  /*00f0*/  FFMA R0, R2, UR4, R7 ;  /* 0x0000000402007c23 */ /* 0x004fca0008000007 */
[----:B------:R-:W-:Y:S01]  /*0100*/  STS [R5], R0 ;  /* 0x0000000005007388 */ /* 0x000fe20000000800 */
[----:B------:R-:W-:Y:S05]  /*0110*/  EXIT ;  /* 0x000000000000794d */ /* 0x000fea0003800000 */
.L_x_0:
[----:B------:R-:W-:-:S00]  /*0120*/  BRA `(.L_x_0) ;  /* 0xfffffffc00fc7947 */ /* 0x000fc0000383ffff */
[----:B------:R-:W-:-:S00]  /*0130*/  NOP ;  /* 0x0000000000007918 */ /* 0x000fc00000000000 */
        /* <DEDUP_REMOVED lines=12> */
.L_x_1:


//--------------------- .nv.shared._Z5saxpyfPf    --------------------------
	.section	.nv.shared._Z5saxpyfPf,"aw",@nobits
	.sectionflags	@""
	.align	16
	.zero		1024


//--------------------- .nv.shared.reserved.0     --------------------------
	.section	.nv.shared.reserved.0,"aw",@nobits
	.weak		__nv_reservedSMEM_offset_0_alias
	.size		__nv_reservedSMEM_offset_0_alias, 0, 64
	.other		__nv_reservedSMEM_offset_0_alias,@"STO_CUDA_RESERVED_SHARED STV_DEFAULT"
__nv_reservedSMEM_offset_0_alias:
	.zero		0
	.zero		64


//--------------------- .nv.constant0._Z5saxpyfPf --------------------------
	.section	.nv.constant0._Z5saxpyfPf,"a",@progbits
	.sectionflags	@""
	.align	4
.nv.constant0._Z5saxpyfPf:
	.zero		912


//--------------------- SYMBOLS --------------------------

	.type		.nv.reservedSmem.offset0,@object
	.size		.nv.reservedSmem.offset0,0x4
	.type		.nv.reservedSmem.cap,@object
	.size		.nv.reservedSmem.cap,0x4
